//
// Generated by NVIDIA NVVM Compiler
//
// Compiler Build ID: CL-36424714
// Cuda compilation tools, release 13.0, V13.0.88
// Based on NVVM 20.0.0
//

.version 9.0
.target sm_100
.address_size 64

	// .globl	_Z12dilateKernelPhS_ii

.visible .entry _Z12dilateKernelPhS_ii(
	.param .u64 .ptr .align 1 _Z12dilateKernelPhS_ii_param_0,
	.param .u64 .ptr .align 1 _Z12dilateKernelPhS_ii_param_1,
	.param .u32 _Z12dilateKernelPhS_ii_param_2,
	.param .u32 _Z12dilateKernelPhS_ii_param_3
)
{


	ret;

}
	// .globl	_Z11erodeKernelPhS_ii
.visible .entry _Z11erodeKernelPhS_ii(
	.param .u64 .ptr .align 1 _Z11erodeKernelPhS_ii_param_0,
	.param .u64 .ptr .align 1 _Z11erodeKernelPhS_ii_param_1,
	.param .u32 _Z11erodeKernelPhS_ii_param_2,
	.param .u32 _Z11erodeKernelPhS_ii_param_3
)
{


	ret;

}
	// .globl	_Z14binarizeKernelPhS_i
.visible .entry _Z14binarizeKernelPhS_i(
	.param .u64 .ptr .align 1 _Z14binarizeKernelPhS_i_param_0,
	.param .u64 .ptr .align 1 _Z14binarizeKernelPhS_i_param_1,
	.param .u32 _Z14binarizeKernelPhS_i_param_2
)
{


	ret;

}


// ===== COMPILED SASS (sm_100) =====

	.target	sm_100

	.elftype	@"ET_EXEC"


//--------------------- .note.nv.tkinfo           --------------------------
	.section	.note.nv.tkinfo,"",@"SHT_NOTE"
	.sectionflags	@"SHF_NOTE_NV_TKINFO"
	.tkinfo
        /*0018*/ 	.word	0x00000002
        /*0030*/ 	.string	""
        /*0030*/ 	.string	"ptxas"
        /*0030*/ 	.string	"Cuda compilation tools, release 13.0, V13.0.88"
        /*0030*/ 	.string	"Build cuda_13.0.r13.0/compiler.36424714_0"
        /*0030*/ 	.string	"-arch sm_100 -m 64 "



//--------------------- .note.nv.cuinfo           --------------------------
	.section	.note.nv.cuinfo,"",@"SHT_NOTE"
	.sectionflags	@"SHF_NOTE_NV_CUINFO"
        /*0018*/ 	.short	0x0002
        /*001a*/ 	.short	0x0064
        /*001c*/ 	.short	0x0082
	.zero		2


//--------------------- .nv.info                  --------------------------
	.section	.nv.info,"",@"SHT_CUDA_INFO"
	.align	4


	//----- nvinfo : EIATTR_REGCOUNT
	.align		4
        /*0000*/ 	.byte	0x04, 0x2f
        /*0002*/ 	.short	(.L_1 - .L_0)
	.align		4
.L_0:
        /*0004*/ 	.word	index@(_Z12dilateKernelPhS_ii)
        /*0008*/ 	.word	0x00000004


	//----- nvinfo : EIATTR_FRAME_SIZE
	.align		4
.L_1:
        /*000c*/ 	.byte	0x04, 0x11
        /*000e*/ 	.short	(.L_3 - .L_2)
	.align		4
.L_2:
        /*0010*/ 	.word	index@(_Z12dilateKernelPhS_ii)
        /*0014*/ 	.word	0x00000000


	//----- nvinfo : EIATTR_REGCOUNT
	.align		4
.L_3:
        /*0018*/ 	.byte	0x04, 0x2f
        /*001a*/ 	.short	(.L_5 - .L_4)
	.align		4
.L_4:
        /*001c*/ 	.word	index@(_Z11erodeKernelPhS_ii)
        /*0020*/ 	.word	0x00000004


	//----- nvinfo : EIATTR_FRAME_SIZE
	.align		4
.L_5:
        /*0024*/ 	.byte	0x04, 0x11
        /*0026*/ 	.short	(.L_7 - .L_6)
	.align		4
.L_6:
        /*0028*/ 	.word	index@(_Z11erodeKernelPhS_ii)
        /*002c*/ 	.word	0x00000000


	//----- nvinfo : EIATTR_REGCOUNT
	.align		4
.L_7:
        /*0030*/ 	.byte	0x04, 0x2f
        /*0032*/ 	.short	(.L_9 - .L_8)
	.align		4
.L_8:
        /*0034*/ 	.word	index@(_Z14binarizeKernelPhS_i)
        /*0038*/ 	.word	0x00000004


	//----- nvinfo : EIATTR_FRAME_SIZE
	.align		4
.L_9:
        /*003c*/ 	.byte	0x04, 0x11
        /*003e*/ 	.short	(.L_11 - .L_10)
	.align		4
.L_10:
        /*0040*/ 	.word	index@(_Z14binarizeKernelPhS_i)
        /*0044*/ 	.word	0x00000000


	//----- nvinfo : EIATTR_MIN_STACK_SIZE
	.align		4
.L_11:
        /*0048*/ 	.byte	0x04, 0x12
        /*004a*/ 	.short	(.L_13 - .L_12)
	.align		4
.L_12:
        /*004c*/ 	.word	index@(_Z14binarizeKernelPhS_i)
        /*0050*/ 	.word	0x00000000


	//----- nvinfo : EIATTR_MIN_STACK_SIZE
	.align		4
.L_13:
        /*0054*/ 	.byte	0x04, 0x12
        /*0056*/ 	.short	(.L_15 - .L_14)
	.align		4
.L_14:
        /*0058*/ 	.word	index@(_Z11erodeKernelPhS_ii)
        /*005c*/ 	.word	0x00000000


	//----- nvinfo : EIATTR_MIN_STACK_SIZE
	.align		4
.L_15:
        /*0060*/ 	.byte	0x04, 0x12
        /*0062*/ 	.short	(.L_17 - .L_16)
	.align		4
.L_16:
        /*0064*/ 	.word	index@(_Z12dilateKernelPhS_ii)
        /*0068*/ 	.word	0x00000000
.L_17:


//--------------------- .nv.compat                --------------------------
	.section	.nv.compat,"",@"SHT_CUDA_COMPAT_INFO"
	.align	4
        /*0000*/ 	.byte	0x02, 0x09, 0x00, 0x00, 0x02, 0x02, 0x01, 0x00, 0x02, 0x05, 0x05, 0x00, 0x03, 0x07, 0x01, 0x01
        /*0010*/ 	.byte	0x02, 0x03, 0x00, 0x00, 0x02, 0x06, 0x01, 0x00, 0x04, 0x0b, 0x08, 0x00, 0x09, 0x00, 0x00, 0x00
        /*0020*/ 	.byte	0x00, 0x00, 0x00, 0x00


//--------------------- .nv.info._Z14binarizeKernelPhS_i --------------------------
	.section	.nv.info._Z14binarizeKernelPhS_i,"",@"SHT_CUDA_INFO"
	.sectionflags	@""
	.align	4


	//----- nvinfo : EIATTR_CUDA_API_VERSION
	.align		4
        /*0000*/ 	.byte	0x04, 0x37
        /*0002*/ 	.short	(.L_19 - .L_18)
.L_18:
        /*0004*/ 	.word	0x00000082


	//----- nvinfo : EIATTR_KPARAM_INFO
	.align		4
.L_19:
        /*0008*/ 	.byte	0x04, 0x17
        /*000a*/ 	.short	(.L_21 - .L_20)
.L_20:
        /*000c*/ 	.word	0x00000000
        /*0010*/ 	.short	0x0002
        /*0012*/ 	.short	0x0010
        /*0014*/ 	.byte	0x00, 0xf0, 0x11, 0x00


	//----- nvinfo : EIATTR_KPARAM_INFO
	.align		4
.L_21:
        /*0018*/ 	.byte	0x04, 0x17
        /*001a*/ 	.short	(.L_23 - .L_22)
.L_22:
        /*001c*/ 	.word	0x00000000
        /*0020*/ 	.short	0x0001
        /*0022*/ 	.short	0x0008
        /*0024*/ 	.byte	0x00, 0xf5, 0x21, 0x00


	//----- nvinfo : EIATTR_KPARAM_INFO
	.align		4
.L_23:
        /*0028*/ 	.byte	0x04, 0x17
        /*002a*/ 	.short	(.L_25 - .L_24)
.L_24:
        /*002c*/ 	.word	0x00000000
        /*0030*/ 	.short	0x0000
        /*0032*/ 	.short	0x0000
        /*0034*/ 	.byte	0x00, 0xf5, 0x21, 0x00


	//----- nvinfo : EIATTR_SPARSE_MMA_MASK
	.align		4
.L_25:
        /*0038*/ 	.byte	0x03, 0x50
        /*003a*/ 	.short	0x0000


	//----- nvinfo : EIATTR_MAXREG_COUNT
	.align		4
        /*003c*/ 	.byte	0x03, 0x1b
        /*003e*/ 	.short	0x00ff


	//----- nvinfo : EIATTR_MERCURY_ISA_VERSION
	.align		4
        /*0040*/ 	.byte	0x03, 0x5f
        /*0042*/ 	.short	0x0101


	//----- nvinfo : EIATTR_VRC_CTA_INIT_COUNT
	.align		4
        /*0044*/ 	.byte	0x02, 0x4a
	.zero		1
	.zero		1


	//----- nvinfo : EIATTR_EXIT_INSTR_OFFSETS
	.align		4
        /*0048*/ 	.byte	0x04, 0x1c
        /*004a*/ 	.short	(.L_27 - .L_26)


	//   ....[0]....
.L_26:
        /*004c*/ 	.word	0x00000010


	//----- nvinfo : EIATTR_CBANK_PARAM_SIZE
	.align		4
.L_27:
        /*0050*/ 	.byte	0x03, 0x19
        /*0052*/ 	.short	0x0014


	//----- nvinfo : EIATTR_PARAM_CBANK
	.align		4
        /*0054*/ 	.byte	0x04, 0x0a
        /*0056*/ 	.short	(.L_29 - .L_28)
	.align		4
.L_28:
        /*0058*/ 	.word	index@(.nv.constant0._Z14binarizeKernelPhS_i)
        /*005c*/ 	.short	0x0380
        /*005e*/ 	.short	0x0014


	//----- nvinfo : EIATTR_SW_WAR
	.align		4
.L_29:
        /*0060*/ 	.byte	0x04, 0x36
        /*0062*/ 	.short	(.L_31 - .L_30)
.L_30:
        /*0064*/ 	.word	0x00000008
.L_31:


//--------------------- .nv.info._Z11erodeKernelPhS_ii --------------------------
	.section	.nv.info._Z11erodeKernelPhS_ii,"",@"SHT_CUDA_INFO"
	.sectionflags	@""
	.align	4


	//----- nvinfo : EIATTR_CUDA_API_VERSION
	.align		4
        /*0000*/ 	.byte	0x04, 0x37
        /*0002*/ 	.short	(.L_33 - .L_32)
.L_32:
        /*0004*/ 	.word	0x00000082


	//----- nvinfo : EIATTR_KPARAM_INFO
	.align		4
.L_33:
        /*0008*/ 	.byte	0x04, 0x17
        /*000a*/ 	.short	(.L_35 - .L_34)
.L_34:
        /*000c*/ 	.word	0x00000000
        /*0010*/ 	.short	0x0003
        /*0012*/ 	.short	0x0014
        /*0014*/ 	.byte	0x00, 0xf0, 0x11, 0x00


	//----- nvinfo : EIATTR_KPARAM_INFO
	.align		4
.L_35:
        /*0018*/ 	.byte	0x04, 0x17
        /*001a*/ 	.short	(.L_37 - .L_36)
.L_36:
        /*001c*/ 	.word	0x00000000
        /*0020*/ 	.short	0x0002
        /*0022*/ 	.short	0x0010
        /*0024*/ 	.byte	0x00, 0xf0, 0x11, 0x00


	//----- nvinfo : EIATTR_KPARAM_INFO
	.align		4
.L_37:
        /*0028*/ 	.byte	0x04, 0x17
        /*002a*/ 	.short	(.L_39 - .L_38)
.L_38:
        /*002c*/ 	.word	0x00000000
        /*0030*/ 	.short	0x0001
        /*0032*/ 	.short	0x0008
        /*0034*/ 	.byte	0x00, 0xf5, 0x21, 0x00


	//----- nvinfo : EIATTR_KPARAM_INFO
	.align		4
.L_39:
        /*0038*/ 	.byte	0x04, 0x17
        /*003a*/ 	.short	(.L_41 - .L_40)
.L_40:
        /*003c*/ 	.word	0x00000000
        /*0040*/ 	.short	0x0000
        /*0042*/ 	.short	0x0000
        /*0044*/ 	.byte	0x00, 0xf5, 0x21, 0x00


	//----- nvinfo : EIATTR_SPARSE_MMA_MASK
	.align		4
.L_41:
        /*0048*/ 	.byte	0x03, 0x50
        /*004a*/ 	.short	0x0000


	//----- nvinfo : EIATTR_MAXREG_COUNT
	.align		4
        /*004c*/ 	.byte	0x03, 0x1b
        /*004e*/ 	.short	0x00ff


	//----- nvinfo : EIATTR_MERCURY_ISA_VERSION
	.align		4
        /*0050*/ 	.byte	0x03, 0x5f
        /*0052*/ 	.short	0x0101


	//----- nvinfo : EIATTR_VRC_CTA_INIT_COUNT
	.align		4
        /*0054*/ 	.byte	0x02, 0x4a
	.zero		1
	.zero		1


	//----- nvinfo : EIATTR_EXIT_INSTR_OFFSETS
	.align		4
        /*0058*/ 	.byte	0x04, 0x1c
        /*005a*/ 	.short	(.L_43 - .L_42)


	//   ....[0]....
.L_42:
        /*005c*/ 	.word	0x00000010


	//----- nvinfo : EIATTR_CBANK_PARAM_SIZE
	.align		4
.L_43:
        /*0060*/ 	.byte	0x03, 0x19
        /*0062*/ 	.short	0x0018


	//----- nvinfo : EIATTR_PARAM_CBANK
	.align		4
        /*0064*/ 	.byte	0x04, 0x0a
        /*0066*/ 	.short	(.L_45 - .L_44)
	.align		4
.L_44:
        /*0068*/ 	.word	index@(.nv.constant0._Z11erodeKernelPhS_ii)
        /*006c*/ 	.short	0x0380
        /*006e*/ 	.short	0x0018


	//----- nvinfo : EIATTR_SW_WAR
	.align		4
.L_45:
        /*0070*/ 	.byte	0x04, 0x36
        /*0072*/ 	.short	(.L_47 - .L_46)
.L_46:
        /*0074*/ 	.word	0x00000008
.L_47:


//--------------------- .nv.info._Z12dilateKernelPhS_ii --------------------------
	.section	.nv.info._Z12dilateKernelPhS_ii,"",@"SHT_CUDA_INFO"
	.sectionflags	@""
	.align	4


	//----- nvinfo : EIATTR_CUDA_API_VERSION
	.align		4
        /*0000*/ 	.byte	0x04, 0x37
        /*0002*/ 	.short	(.L_49 - .L_48)
.L_48:
        /*0004*/ 	.word	0x00000082


	//----- nvinfo : EIATTR_KPARAM_INFO
	.align		4
.L_49:
        /*0008*/ 	.byte	0x04, 0x17
        /*000a*/ 	.short	(.L_51 - .L_50)
.L_50:
        /*000c*/ 	.word	0x00000000
        /*0010*/ 	.short	0x0003
        /*0012*/ 	.short	0x0014
        /*0014*/ 	.byte	0x00, 0xf0, 0x11, 0x00


	//----- nvinfo : EIATTR_KPARAM_INFO
	.align		4
.L_51:
        /*0018*/ 	.byte	0x04, 0x17
        /*001a*/ 	.short	(.L_53 - .L_52)
.L_52:
        /*001c*/ 	.word	0x00000000
        /*0020*/ 	.short	0x0002
        /*0022*/ 	.short	0x0010
        /*0024*/ 	.byte	0x00, 0xf0, 0x11, 0x00


	//----- nvinfo : EIATTR_KPARAM_INFO
	.align		4
.L_53:
        /*0028*/ 	.byte	0x04, 0x17
        /*002a*/ 	.short	(.L_55 - .L_54)
.L_54:
        /*002c*/ 	.word	0x00000000
        /*0030*/ 	.short	0x0001
        /*0032*/ 	.short	0x0008
        /*0034*/ 	.byte	0x00, 0xf5, 0x21, 0x00


	//----- nvinfo : EIATTR_KPARAM_INFO
	.align		4
.L_55:
        /*0038*/ 	.byte	0x04, 0x17
        /*003a*/ 	.short	(.L_57 - .L_56)
.L_56:
        /*003c*/ 	.word	0x00000000
        /*0040*/ 	.short	0x0000
        /*0042*/ 	.short	0x0000
        /*0044*/ 	.byte	0x00, 0xf5, 0x21, 0x00


	//----- nvinfo : EIATTR_SPARSE_MMA_MASK
	.align		4
.L_57:
        /*0048*/ 	.byte	0x03, 0x50
        /*004a*/ 	.short	0x0000


	//----- nvinfo : EIATTR_MAXREG_COUNT
	.align		4
        /*004c*/ 	.byte	0x03, 0x1b
        /*004e*/ 	.short	0x00ff


	//----- nvinfo : EIATTR_MERCURY_ISA_VERSION
	.align		4
        /*0050*/ 	.byte	0x03, 0x5f
        /*0052*/ 	.short	0x0101


	//----- nvinfo : EIATTR_VRC_CTA_INIT_COUNT
	.align		4
        /*0054*/ 	.byte	0x02, 0x4a
	.zero		1
	.zero		1


	//----- nvinfo : EIATTR_EXIT_INSTR_OFFSETS
	.align		4
        /*0058*/ 	.byte	0x04, 0x1c
        /*005a*/ 	.short	(.L_59 - .L_58)


	//   ....[0]....
.L_58:
        /*005c*/ 	.word	0x00000010


	//----- nvinfo : EIATTR_CBANK_PARAM_SIZE
	.align		4
.L_59:
        /*0060*/ 	.byte	0x03, 0x19
        /*0062*/ 	.short	0x0018


	//----- nvinfo : EIATTR_PARAM_CBANK
	.align		4
        /*0064*/ 	.byte	0x04, 0x0a
        /*0066*/ 	.short	(.L_61 - .L_60)
	.align		4
.L_60:
        /*0068*/ 	.word	index@(.nv.constant0._Z12dilateKernelPhS_ii)
        /*006c*/ 	.short	0x0380
        /*006e*/ 	.short	0x0018


	//----- nvinfo : EIATTR_SW_WAR
	.align		4
.L_61:
        /*0070*/ 	.byte	0x04, 0x36
        /*0072*/ 	.short	(.L_63 - .L_62)
.L_62:
        /*0074*/ 	.word	0x00000008
.L_63:


//--------------------- .nv.callgraph             --------------------------
	.section	.nv.callgraph,"",@"SHT_CUDA_CALLGRAPH"
	.align	4
	.sectionentsize	8
	.align		4
        /*0000*/ 	.word	0x00000000
	.align		4
        /*0004*/ 	.word	0xffffffff
	.align		4
        /*0008*/ 	.word	0x00000000
	.align		4
        /*000c*/ 	.word	0xfffffffe
	.align		4
        /*0010*/ 	.word	0x00000000
	.align		4
        /*0014*/ 	.word	0xfffffffd
	.align		4
        /*0018*/ 	.word	0x00000000
	.align		4
        /*001c*/ 	.word	0xfffffffc


//--------------------- .text._Z14binarizeKernelPhS_i --------------------------
	.section	.text._Z14binarizeKernelPhS_i,"ax",@progbits
	.align	128
        .global         _Z14binarizeKernelPhS_i
        .type           _Z14binarizeKernelPhS_i,@function
        .size           _Z14binarizeKernelPhS_i,(.L_x_3 - _Z14binarizeKernelPhS_i)
        .other          _Z14binarizeKernelPhS_i,@"STO_CUDA_ENTRY STV_DEFAULT"
_Z14binarizeKernelPhS_i:
.text._Z14binarizeKernelPhS_i:
[----:B------:R-:W-:Y:S01]  /*0000*/  LDC R1, c[0x0][0x37c] ;  /* 0x0000df00ff017b82 */ /* 0x000fe20000000800 */
[----:B------:R-:W-:Y:S05]  /*0010*/  EXIT ;  /* 0x000000000000794d */ /* 0x000fea0003800000 */
.L_x_0:
[----:B------:R-:W-:-:S00]  /*0020*/  BRA `(.L_x_0) ;  /* 0xfffffffc00fc7947 */ /* 0x000fc0000383ffff */
[----:B------:R-:W-:-:S00]  /*0030*/  NOP ;  /* 0x0000000000007918 */ /* 0x000fc00000000000 */
        /* <DEDUP_REMOVED lines=12> */
.L_x_3:


//--------------------- .text._Z11erodeKernelPhS_ii --------------------------
	.section	.text._Z11erodeKernelPhS_ii,"ax",@progbits
	.align	128
        .global         _Z11erodeKernelPhS_ii
        .type           _Z11erodeKernelPhS_ii,@function
        .size           _Z11erodeKernelPhS_ii,(.L_x_4 - _Z11erodeKernelPhS_ii)
        .other          _Z11erodeKernelPhS_ii,@"STO_CUDA_ENTRY STV_DEFAULT"
_Z11erodeKernelPhS_ii:
.text._Z11erodeKernelPhS_ii:
[----:B------:R-:W-:Y:S01]  /*0000*/  LDC R1, c[0x0][0x37c] ;  /* 0x0000df00ff017b82 */ /* 0x000fe20000000800 */
[----:B------:R-:W-:Y:S05]  /*0010*/  EXIT ;  /* 0x000000000000794d */ /* 0x000fea0003800000 */
.L_x_1:
        /* <DEDUP_REMOVED lines=14> */
.L_x_4:


//--------------------- .text._Z12dilateKernelPhS_ii --------------------------
	.section	.text._Z12dilateKernelPhS_ii,"ax",@progbits
	.align	128
        .global         _Z12dilateKernelPhS_ii
        .type           _Z12dilateKernelPhS_ii,@function
        .size           _Z12dilateKernelPhS_ii,(.L_x_5 - _Z12dilateKernelPhS_ii)
        .other          _Z12dilateKernelPhS_ii,@"STO_CUDA_ENTRY STV_DEFAULT"
_Z12dilateKernelPhS_ii:
.text._Z12dilateKernelPhS_ii:
[----:B------:R-:W-:Y:S01]  /*0000*/  LDC R1, c[0x0][0x37c] ;  /* 0x0000df00ff017b82 */ /* 0x000fe20000000800 */
[----:B------:R-:W-:Y:S05]  /*0010*/  EXIT ;  /* 0x000000000000794d */ /* 0x000fea0003800000 */
.L_x_2:
        /* <DEDUP_REMOVED lines=14> */
.L_x_5:


//--------------------- .nv.shared.reserved.0     --------------------------
	.section	.nv.shared.reserved.0,"aw",@nobits
	.weak		__nv_reservedSMEM_offset_0_alias
	.size		__nv_reservedSMEM_offset_0_alias, 0, 64
	.other		__nv_reservedSMEM_offset_0_alias,@"STO_CUDA_RESERVED_SHARED STV_DEFAULT"
__nv_reservedSMEM_offset_0_alias:
	.zero		0
	.zero		64


//--------------------- .nv.constant0._Z14binarizeKernelPhS_i --------------------------
	.section	.nv.constant0._Z14binarizeKernelPhS_i,"a",@progbits
	.sectionflags	@""
	.align	4
.nv.constant0._Z14binarizeKernelPhS_i:
	.zero		916


//--------------------- .nv.constant0._Z11erodeKernelPhS_ii --------------------------
	.section	.nv.constant0._Z11erodeKernelPhS_ii,"a",@progbits
	.sectionflags	@""
	.align	4
.nv.constant0._Z11erodeKernelPhS_ii:
	.zero		920


//--------------------- .nv.constant0._Z12dilateKernelPhS_ii --------------------------
	.section	.nv.constant0._Z12dilateKernelPhS_ii,"a",@progbits
	.sectionflags	@""
	.align	4
.nv.constant0._Z12dilateKernelPhS_ii:
	.zero		920


//--------------------- SYMBOLS --------------------------

	.type		.nv.reservedSmem.offset0,@object
	.size		.nv.reservedSmem.offset0,0x4
